	.target	sm_90a

	.elftype	@"ET_EXEC"


//--------------------- .note.nv.tkinfo           --------------------------
	.section	.note.nv.tkinfo,"",@"SHT_NOTE"
	.sectionflags	@"SHF_NOTE_NV_TKINFO"
	.tkinfo
        /*0018*/ 	.word	0x00000002
        /*0030*/ 	.string	""
        /*0030*/ 	.string	"ptxas"
        /*0030*/ 	.string	"Cuda compilation tools, release 13.0, V13.0.88"
        /*0030*/ 	.string	"Build cuda_13.0.r13.0/compiler.36424714_0"
        /*0030*/ 	.string	"-v  -suppress-debug-info  -lineinfo  -arch sm_90a "



//--------------------- .note.nv.cuinfo           --------------------------
	.section	.note.nv.cuinfo,"",@"SHT_NOTE"
	.sectionflags	@"SHF_NOTE_NV_CUINFO"
        /*0018*/ 	.short	0x0002
        /*001a*/ 	.short	0x005a
        /*001c*/ 	.short	0x0082
	.zero		2


//--------------------- .nv.info                  --------------------------
	.section	.nv.info,"",@"SHT_CUDA_INFO"
	.align	4


	//----- nvinfo : EIATTR_REGCOUNT
	.align		4
        /*0000*/ 	.byte	0x04, 0x2f
        /*0002*/ 	.short	(.L_1 - .L_0)
	.align		4
.L_0:
        /*0004*/ 	.word	index@(matmul_kernel)
        /*0008*/ 	.word	0x00000040


	//----- nvinfo : EIATTR_FRAME_SIZE
	.align		4
.L_1:
        /*000c*/ 	.byte	0x04, 0x11
        /*000e*/ 	.short	(.L_3 - .L_2)
	.align		4
.L_2:
        /*0010*/ 	.word	index@(matmul_kernel)
        /*0014*/ 	.word	0x00000000


	//----- nvinfo : EIATTR_MIN_STACK_SIZE
	.align		4
.L_3:
        /*0018*/ 	.byte	0x04, 0x12
        /*001a*/ 	.short	(.L_5 - .L_4)
	.align		4
.L_4:
        /*001c*/ 	.word	index@(matmul_kernel)
        /*0020*/ 	.word	0x00000000
.L_5:


//--------------------- .nv.compat                --------------------------
	.section	.nv.compat,"",@"SHT_CUDA_COMPAT_INFO"
	.align	4
        /*0000*/ 	.byte	0x02, 0x09, 0x01, 0x00, 0x02, 0x02, 0x04, 0x00, 0x02, 0x05, 0x05, 0x00, 0x03, 0x07, 0x01, 0x01
        /*0010*/ 	.byte	0x02, 0x03, 0x00, 0x00, 0x02, 0x06, 0x01, 0x00, 0x04, 0x0b, 0x08, 0x00, 0x00, 0x00, 0x00, 0x00
        /*0020*/ 	.byte	0x00, 0x00, 0x00, 0x00


//--------------------- .nv.info.matmul_kernel    --------------------------
	.section	.nv.info.matmul_kernel,"",@"SHT_CUDA_INFO"
	.sectionflags	@""
	.align	4


	//----- nvinfo : EIATTR_CUDA_API_VERSION
	.align		4
        /*0000*/ 	.byte	0x04, 0x37
        /*0002*/ 	.short	(.L_7 - .L_6)
.L_6:
        /*0004*/ 	.word	0x00000082


	//----- nvinfo : EIATTR_KPARAM_INFO
	.align		4
.L_7:
        /*0008*/ 	.byte	0x04, 0x17
        /*000a*/ 	.short	(.L_9 - .L_8)
.L_8:
        /*000c*/ 	.word	0x00000000
        /*0010*/ 	.short	0x000d
        /*0012*/ 	.short	0x0048
        /*0014*/ 	.byte	0x00, 0xf4, 0x21, 0x00


	//----- nvinfo : EIATTR_KPARAM_INFO
	.align		4
.L_9:
        /*0018*/ 	.byte	0x04, 0x17
        /*001a*/ 	.short	(.L_11 - .L_10)
.L_10:
        /*001c*/ 	.word	0x00000000
        /*0020*/ 	.short	0x000c
        /*0022*/ 	.short	0x0040
        /*0024*/ 	.byte	0x00, 0xf4, 0x21, 0x00


	//----- nvinfo : EIATTR_KPARAM_INFO
	.align		4
.L_11:
        /*0028*/ 	.byte	0x04, 0x17
        /*002a*/ 	.short	(.L_13 - .L_12)
.L_12:
        /*002c*/ 	.word	0x00000000
        /*0030*/ 	.short	0x000b
        /*0032*/ 	.short	0x0038
        /*0034*/ 	.byte	0x00, 0xf0, 0x11, 0x00


	//----- nvinfo : EIATTR_KPARAM_INFO
	.align		4
.L_13:
        /*0038*/ 	.byte	0x04, 0x17
        /*003a*/ 	.short	(.L_15 - .L_14)
.L_14:
        /*003c*/ 	.word	0x00000000
        /*0040*/ 	.short	0x000a
        /*0042*/ 	.short	0x0034
        /*0044*/ 	.byte	0x00, 0xf0, 0x11, 0x00


	//----- nvinfo : EIATTR_KPARAM_INFO
	.align		4
.L_15:
        /*0048*/ 	.byte	0x04, 0x17
        /*004a*/ 	.short	(.L_17 - .L_16)
.L_16:
        /*004c*/ 	.word	0x00000000
        /*0050*/ 	.short	0x0009
        /*0052*/ 	.short	0x0030
        /*0054*/ 	.byte	0x00, 0xf0, 0x11, 0x00


	//----- nvinfo : EIATTR_KPARAM_INFO
	.align		4
.L_17:
        /*0058*/ 	.byte	0x04, 0x17
        /*005a*/ 	.short	(.L_19 - .L_18)
.L_18:
        /*005c*/ 	.word	0x00000000
        /*0060*/ 	.short	0x0008
        /*0062*/ 	.short	0x002c
        /*0064*/ 	.byte	0x00, 0xf0, 0x11, 0x00


	//----- nvinfo : EIATTR_KPARAM_INFO
	.align		4
.L_19:
        /*0068*/ 	.byte	0x04, 0x17
        /*006a*/ 	.short	(.L_21 - .L_20)
.L_20:
        /*006c*/ 	.word	0x00000000
        /*0070*/ 	.short	0x0007
        /*0072*/ 	.short	0x0028
        /*0074*/ 	.byte	0x00, 0xf0, 0x11, 0x00


	//----- nvinfo : EIATTR_KPARAM_INFO
	.align		4
.L_21:
        /*0078*/ 	.byte	0x04, 0x17
        /*007a*/ 	.short	(.L_23 - .L_22)
.L_22:
        /*007c*/ 	.word	0x00000000
        /*0080*/ 	.short	0x0006
        /*0082*/ 	.short	0x0024
        /*0084*/ 	.byte	0x00, 0xf0, 0x11, 0x00


	//----- nvinfo : EIATTR_KPARAM_INFO
	.align		4
.L_23:
        /*0088*/ 	.byte	0x04, 0x17
        /*008a*/ 	.short	(.L_25 - .L_24)
.L_24:
        /*008c*/ 	.word	0x00000000
        /*0090*/ 	.short	0x0005
        /*0092*/ 	.short	0x0020
        /*0094*/ 	.byte	0x00, 0xf0, 0x11, 0x00


	//----- nvinfo : EIATTR_KPARAM_INFO
	.align		4
.L_25:
        /*0098*/ 	.byte	0x04, 0x17
        /*009a*/ 	.short	(.L_27 - .L_26)
.L_26:
        /*009c*/ 	.word	0x00000000
        /*00a0*/ 	.short	0x0004
        /*00a2*/ 	.short	0x001c
        /*00a4*/ 	.byte	0x00, 0xf0, 0x11, 0x00


	//----- nvinfo : EIATTR_KPARAM_INFO
	.align		4
.L_27:
        /*00a8*/ 	.byte	0x04, 0x17
        /*00aa*/ 	.short	(.L_29 - .L_28)
.L_28:
        /*00ac*/ 	.word	0x00000000
        /*00b0*/ 	.short	0x0003
        /*00b2*/ 	.short	0x0018
        /*00b4*/ 	.byte	0x00, 0xf0, 0x11, 0x00


	//----- nvinfo : EIATTR_KPARAM_INFO
	.align		4
.L_29:
        /*00b8*/ 	.byte	0x04, 0x17
        /*00ba*/ 	.short	(.L_31 - .L_30)
.L_30:
        /*00bc*/ 	.word	0x00000000
        /*00c0*/ 	.short	0x0002
        /*00c2*/ 	.short	0x0010
        /*00c4*/ 	.byte	0x00, 0xf4, 0x21, 0x00


	//----- nvinfo : EIATTR_KPARAM_INFO
	.align		4
.L_31:
        /*00c8*/ 	.byte	0x04, 0x17
        /*00ca*/ 	.short	(.L_33 - .L_32)
.L_32:
        /*00cc*/ 	.word	0x00000000
        /*00d0*/ 	.short	0x0001
        /*00d2*/ 	.short	0x0008
        /*00d4*/ 	.byte	0x00, 0xf4, 0x21, 0x00


	//----- nvinfo : EIATTR_KPARAM_INFO
	.align		4
.L_33:
        /*00d8*/ 	.byte	0x04, 0x17
        /*00da*/ 	.short	(.L_35 - .L_34)
.L_34:
        /*00dc*/ 	.word	0x00000000
        /*00e0*/ 	.short	0x0000
        /*00e2*/ 	.short	0x0000
        /*00e4*/ 	.byte	0x00, 0xf4, 0x21, 0x00


	//----- nvinfo : EIATTR_SPARSE_MMA_MASK
	.align		4
.L_35:
        /*00e8*/ 	.byte	0x03, 0x50
        /*00ea*/ 	.short	0x0000


	//----- nvinfo : EIATTR_MAXREG_COUNT
	.align		4
        /*00ec*/ 	.byte	0x03, 0x1b
        /*00ee*/ 	.short	0x00ff


	//----- nvinfo : EIATTR_NUM_BARRIERS
	.align		4
        /*00f0*/ 	.byte	0x02, 0x4c
        /*00f2*/ 	.byte	0x01
	.zero		1


	//----- nvinfo : EIATTR_MERCURY_ISA_VERSION
	.align		4
        /*00f4*/ 	.byte	0x03, 0x5f
        /*00f6*/ 	.short	0x0101


	//----- nvinfo : EIATTR_EXIT_INSTR_OFFSETS
	.align		4
        /*00f8*/ 	.byte	0x04, 0x1c
        /*00fa*/ 	.short	(.L_37 - .L_36)


	//   ....[0]....
.L_36:
        /*00fc*/ 	.word	0x00001a00


	//   ....[1]....
        /*0100*/ 	.word	0x00001a30


	//----- nvinfo : EIATTR_REQNTID
	.align		4
.L_37:
        /*0104*/ 	.byte	0x04, 0x10
        /*0106*/ 	.short	(.L_39 - .L_38)
.L_38:
        /*0108*/ 	.word	0x00000100
        /*010c*/ 	.word	0x00000001
        /*0110*/ 	.word	0x00000001


	//----- nvinfo : EIATTR_CBANK_PARAM_SIZE
	.align		4
.L_39:
        /*0114*/ 	.byte	0x03, 0x19
        /*0116*/ 	.short	0x0050


	//----- nvinfo : EIATTR_PARAM_CBANK
	.align		4
        /*0118*/ 	.byte	0x04, 0x0a
        /*011a*/ 	.short	(.L_41 - .L_40)
	.align		4
.L_40:
        /*011c*/ 	.word	index@(.nv.constant0.matmul_kernel)
        /*0120*/ 	.short	0x0210
        /*0122*/ 	.short	0x0050


	//----- nvinfo : EIATTR_SW_WAR
	.align		4
.L_41:
        /*0124*/ 	.byte	0x04, 0x36
        /*0126*/ 	.short	(.L_43 - .L_42)
.L_42:
        /*0128*/ 	.word	0x00000008
.L_43:


//--------------------- .nv.callgraph             --------------------------
	.section	.nv.callgraph,"",@"SHT_CUDA_CALLGRAPH"
	.align	4
	.sectionentsize	8
	.align		4
        /*0000*/ 	.word	0x00000000
	.align		4
        /*0004*/ 	.word	0xffffffff
	.align		4
        /*0008*/ 	.word	0x00000000
	.align		4
        /*000c*/ 	.word	0xfffffffe
	.align		4
        /*0010*/ 	.word	0x00000000
	.align		4
        /*0014*/ 	.word	0xfffffffd
	.align		4
        /*0018*/ 	.word	0x00000000
	.align		4
        /*001c*/ 	.word	0xfffffffc


//--------------------- .text.matmul_kernel       --------------------------
	.section	.text.matmul_kernel,"ax",@progbits
	.align	128
        .global         matmul_kernel
        .type           matmul_kernel,@function
        .size           matmul_kernel,(.L_x_3 - matmul_kernel)
        .other          matmul_kernel,@"STO_CUDA_ENTRY STV_DEFAULT"
matmul_kernel:
.text.matmul_kernel:
[----:B------:R-:W-:Y:S08]  /*0000*/  LDC R1, c[0x0][0x28] ;  /* 0x00000a00ff017b82 */ /* 0x000ff00000000800 */
[----:B------:R-:W0:Y:S01]  /*0010*/  LDC.64 R10, c[0x0][0x228] ;  /* 0x00008a00ff0a7b82 */ /* 0x000e220000000a00 */
[----:B------:R-:W1:Y:S01]  /*0020*/  S2R R5, SR_CTAID.X ;  /* 0x0000000000057919 */ /* 0x000e620000002500 */
[----:B------:R-:W-:-:S06]  /*0030*/  ULDC.64 UR14, c[0x0][0x208] ;  /* 0x00008200000e7ab9 */ /* 0x000fcc0000000a00 */
[----:B------:R-:W2:Y:S01]  /*0040*/  S2UR UR12, SR_CgaCtaId ;  /* 0x00000000000c79c3 */ /* 0x000ea20000008800 */
[----:B0-----:R-:W-:-:S05]  /*0050*/  VIADD R0, R11, 0x1f ;  /* 0x0000001f0b007836 */ /* 0x001fca0000000000 */
[----:B------:R-:W-:-:S04]  /*0060*/  SHF.R.S32.HI R3, RZ, 0x1f, R0 ;  /* 0x0000001fff037819 */ /* 0x000fc80000011400 */
[----:B------:R-:W-:Y:S02]  /*0070*/  LEA.HI R3, R3, R0, RZ, 0x5 ;  /* 0x0000000003037211 */ /* 0x000fe400078f28ff */
[----:B-1----:R-:W-:Y:S02]  /*0080*/  IABS R8, R5 ;  /* 0x0000000500087213 */ /* 0x002fe40000000000 */
[----:B------:R-:W-:-:S05]  /*0090*/  SHF.R.S32.HI R3, RZ, 0x5, R3 ;  /* 0x00000005ff037819 */ /* 0x000fca0000011403 */
[----:B------:R-:W-:-:S05]  /*00a0*/  IMAD.SHL.U32 R4, R3, 0x8, RZ ;  /* 0x0000000803047824 */ /* 0x000fca00078e00ff */
[-C--:B------:R-:W-:Y:S02]  /*00b0*/  IABS R7, R4.reuse ;  /* 0x0000000400077213 */ /* 0x080fe40000000000 */
[----:B------:R-:W-:Y:S02]  /*00c0*/  IABS R12, R4 ;  /* 0x00000004000c7213 */ /* 0x000fe40000000000 */
[----:B------:R-:W0:Y:S08]  /*00d0*/  I2F.RP R0, R7 ;  /* 0x0000000700007306 */ /* 0x000e300000209400 */
[----:B0-----:R-:W0:Y:S02]  /*00e0*/  MUFU.RCP R0, R0 ;  /* 0x0000000000007308 */ /* 0x001e240000001000 */
[----:B0-----:R-:W-:-:S02]  /*00f0*/  VIADD R2, R0, 0xffffffe ;  /* 0x0ffffffe00027836 */ /* 0x001fc40000000000 */
[----:B------:R-:W-:-:S04]  /*0100*/  IMAD.MOV R0, RZ, RZ, -R12 ;  /* 0x000000ffff007224 */ /* 0x000fc800078e0a0c */
[----:B------:R0:W1:Y:S02]  /*0110*/  F2I.FTZ.U32.TRUNC.NTZ R3, R2 ;  /* 0x0000000200037305 */ /* 0x000064000021f000 */
[----:B0-----:R-:W-:Y:S02]  /*0120*/  IMAD.MOV.U32 R2, RZ, RZ, RZ ;  /* 0x000000ffff027224 */ /* 0x001fe400078e00ff */
[----:B-1----:R-:W-:-:S04]  /*0130*/  IMAD.MOV R6, RZ, RZ, -R3 ;  /* 0x000000ffff067224 */ /* 0x002fc800078e0a03 */
[----:B------:R-:W-:Y:S02]  /*0140*/  IMAD R9, R6, R7, RZ ;  /* 0x0000000706097224 */ /* 0x000fe400078e02ff */
[----:B------:R-:W-:Y:S02]  /*0150*/  IMAD.MOV.U32 R6, RZ, RZ, R8 ;  /* 0x000000ffff067224 */ /* 0x000fe400078e0008 */
[----:B------:R-:W-:-:S06]  /*0160*/  IMAD.HI.U32 R3, R3, R9, R2 ;  /* 0x0000000903037227 */ /* 0x000fcc00078e0002 */
[----:B------:R-:W-:-:S04]  /*0170*/  IMAD.HI.U32 R3, R3, R6, RZ ;  /* 0x0000000603037227 */ /* 0x000fc800078e00ff */
[----:B------:R-:W-:-:S05]  /*0180*/  IMAD R0, R3, R0, R6 ;  /* 0x0000000003007224 */ /* 0x000fca00078e0206 */
[----:B------:R-:W-:-:S13]  /*0190*/  ISETP.GT.U32.AND P1, PT, R7, R0, PT ;  /* 0x000000000700720c */ /* 0x000fda0003f24070 */
[----:B------:R-:W-:Y:S02]  /*01a0*/  @!P1 IMAD.IADD R0, R0, 0x1, -R7 ;  /* 0x0000000100009824 */ /* 0x000fe400078e0a07 */
[----:B------:R-:W-:Y:S01]  /*01b0*/  @!P1 VIADD R3, R3, 0x1 ;  /* 0x0000000103039836 */ /* 0x000fe20000000000 */
[----:B------:R-:W-:Y:S02]  /*01c0*/  ISETP.NE.AND P1, PT, R4, RZ, PT ;  /* 0x000000ff0400720c */ /* 0x000fe40003f25270 */
[----:B------:R-:W-:Y:S02]  /*01d0*/  ISETP.GE.U32.AND P0, PT, R0, R7, PT ;  /* 0x000000070000720c */ /* 0x000fe40003f06070 */
[----:B------:R-:W-:-:S04]  /*01e0*/  LOP3.LUT R0, R5, R4, RZ, 0x3c, !PT ;  /* 0x0000000405007212 */ /* 0x000fc800078e3cff */
[----:B------:R-:W-:Y:S01]  /*01f0*/  ISETP.GE.AND P2, PT, R0, RZ, PT ;  /* 0x000000ff0000720c */ /* 0x000fe20003f46270 */
[----:B------:R-:W-:-:S06]  /*0200*/  VIADD R0, R10, 0x3f ;  /* 0x0000003f0a007836 */ /* 0x000fcc0000000000 */
[----:B------:R-:W-:-:S04]  /*0210*/  @P0 VIADD R3, R3, 0x1 ;  /* 0x0000000103030836 */ /* 0x000fc80000000000 */
[----:B------:R-:W-:Y:S01]  /*0220*/  IMAD.MOV.U32 R2, RZ, RZ, R3 ;  /* 0x000000ffff027224 */ /* 0x000fe200078e0003 */
[----:B------:R-:W-:-:S03]  /*0230*/  SHF.R.S32.HI R3, RZ, 0x1f, R0 ;  /* 0x0000001fff037819 */ /* 0x000fc60000011400 */
[----:B------:R-:W-:Y:S01]  /*0240*/  @!P2 IMAD.MOV R2, RZ, RZ, -R2 ;  /* 0x000000ffff02a224 */ /* 0x000fe200078e0a02 */
[----:B------:R-:W-:Y:S02]  /*0250*/  @!P1 LOP3.LUT R2, RZ, R4, RZ, 0x33, !PT ;  /* 0x00000004ff029212 */ /* 0x000fe400078e33ff */
[----:B------:R-:W-:-:S03]  /*0260*/  LEA.HI R3, R3, R0, RZ, 0x6 ;  /* 0x0000000003037211 */ /* 0x000fc600078f30ff */
[----:B------:R-:W-:Y:S02]  /*0270*/  IMAD.SHL.U32 R6, R2, 0x8, RZ ;  /* 0x0000000802067824 */ /* 0x000fe400078e00ff */
[----:B------:R-:W-:-:S03]  /*0280*/  IMAD.MOV R2, RZ, RZ, -R2 ;  /* 0x000000ffff027224 */ /* 0x000fc600078e0a02 */
[----:B------:R-:W-:Y:S01]  /*0290*/  LEA.HI.SX32 R3, R3, -R6, 0x1a ;  /* 0x8000000603037211 */ /* 0x000fe200078fd2ff */
[----:B------:R-:W-:-:S03]  /*02a0*/  IMAD R13, R4, R2, R5 ;  /* 0x00000002040d7224 */ /* 0x000fc600078e0205 */
[----:B------:R-:W-:-:S04]  /*02b0*/  VIMNMX R8, R3, 0x8, PT ;  /* 0x0000000803087848 */ /* 0x000fc80003fe0100 */
[-C--:B------:R-:W-:Y:S02]  /*02c0*/  IABS R7, R8.reuse ;  /* 0x0000000800077213 */ /* 0x080fe40000000000 */
[----:B------:R-:W-:Y:S02]  /*02d0*/  IABS R4, R8 ;  /* 0x0000000800047213 */ /* 0x000fe40000000000 */
[----:B------:R-:W0:Y:S01]  /*02e0*/  I2F.RP R0, R7 ;  /* 0x0000000700007306 */ /* 0x000e220000209400 */
[C---:B------:R-:W-:Y:S02]  /*02f0*/  R2UR UR5, R8.reuse ;  /* 0x00000000080572ca */ /* 0x040fe400000e0000 */
[----:B------:R-:W-:-:S11]  /*0300*/  R2UR UR6, R8 ;  /* 0x00000000080672ca */ /* 0x000fd600000e0000 */
[----:B------:R-:W-:Y:S01]  /*0310*/  UISETP.NE.AND UP0, UPT, UR5, URZ, UPT ;  /* 0x0000003f0500728c */ /* 0x000fe2000bf05270 */
[----:B0-----:R-:W0:Y:S02]  /*0320*/  MUFU.RCP R0, R0 ;  /* 0x0000000000007308 */ /* 0x001e240000001000 */
[----:B0-----:R-:W-:Y:S02]  /*0330*/  VIADD R3, R0, 0xffffffe ;  /* 0x0ffffffe00037836 */ /* 0x001fe40000000000 */
[----:B------:R-:W-:-:S04]  /*0340*/  IMAD.MOV R0, RZ, RZ, -R4 ;  /* 0x000000ffff007224 */ /* 0x000fc800078e0a04 */
[----:B------:R-:W0:Y:S02]  /*0350*/  F2I.FTZ.U32.TRUNC.NTZ R3, R3 ;  /* 0x0000000300037305 */ /* 0x000e24000021f000 */
[----:B0-----:R-:W-:-:S04]  /*0360*/  IMAD.MOV R9, RZ, RZ, -R3 ;  /* 0x000000ffff097224 */ /* 0x001fc800078e0a03 */
[----:B------:R-:W-:Y:S01]  /*0370*/  IMAD.MOV.U32 R2, RZ, RZ, R9 ;  /* 0x000000ffff027224 */ /* 0x000fe200078e0009 */
[----:B------:R-:W-:-:S03]  /*0380*/  IABS R9, R13 ;  /* 0x0000000d00097213 */ /* 0x000fc60000000000 */
[----:B------:R-:W-:Y:S02]  /*0390*/  IMAD R5, R2, R7, RZ ;  /* 0x0000000702057224 */ /* 0x000fe400078e02ff */
[----:B------:R-:W-:-:S04]  /*03a0*/  IMAD.MOV.U32 R2, RZ, RZ, RZ ;  /* 0x000000ffff027224 */ /* 0x000fc800078e00ff */
[----:B------:R-:W-:Y:S02]  /*03b0*/  IMAD.HI.U32 R2, R3, R5, R2 ;  /* 0x0000000503027227 */ /* 0x000fe400078e0002 */
[----:B------:R-:W0:Y:S04]  /*03c0*/  LDC R5, c[0x0][0x230] ;  /* 0x00008c00ff057b82 */ /* 0x000e280000000800 */
[----:B------:R-:W-:-:S04]  /*03d0*/  IMAD.HI.U32 R2, R2, R9, RZ ;  /* 0x0000000902027227 */ /* 0x000fc800078e00ff */
[----:B------:R-:W-:-:S05]  /*03e0*/  IMAD R0, R2, R0, R9 ;  /* 0x0000000002007224 */ /* 0x000fca00078e0209 */
[----:B------:R-:W-:Y:S01]  /*03f0*/  ISETP.GT.U32.AND P1, PT, R7, R0, PT ;  /* 0x000000000700720c */ /* 0x000fe20003f24070 */
[----:B0-----:R-:W-:-:S12]  /*0400*/  VIADD R5, R5, 0x1f ;  /* 0x0000001f05057836 */ /* 0x001fd80000000000 */
[----:B------:R-:W-:Y:S02]  /*0410*/  @!P1 IMAD.IADD R0, R0, 0x1, -R7 ;  /* 0x0000000100009824 */ /* 0x000fe400078e0a07 */
[----:B------:R-:W-:-:S03]  /*0420*/  @!P1 VIADD R2, R2, 0x1 ;  /* 0x0000000102029836 */ /* 0x000fc60000000000 */
[----:B------:R-:W-:Y:S02]  /*0430*/  ISETP.GE.U32.AND P0, PT, R0, R7, PT ;  /* 0x000000070000720c */ /* 0x000fe40003f06070 */
[----:B------:R-:W-:-:S04]  /*0440*/  LOP3.LUT R0, R13, R8, RZ, 0x3c, !PT ;  /* 0x000000080d007212 */ /* 0x000fc800078e3cff */
[----:B------:R-:W-:Y:S02]  /*0450*/  ISETP.GE.AND P2, PT, R0, RZ, PT ;  /* 0x000000ff0000720c */ /* 0x000fe40003f46270 */
[----:B------:R-:W0:Y:S05]  /*0460*/  S2R R0, SR_TID.X ;  /* 0x0000000000007919 */ /* 0x000e2a0000002100 */
[----:B------:R-:W-:Y:S01]  /*0470*/  @P0 VIADD R2, R2, 0x1 ;  /* 0x0000000102020836 */ /* 0x000fe20000000000 */
[----:B------:R-:W-:-:S05]  /*0480*/  ISETP.GT.AND P0, PT, R5, 0x1f, PT ;  /* 0x0000001f0500780c */ /* 0x000fca0003f04270 */
[----:B------:R-:W-:-:S05]  /*0490*/  @!P2 IMAD.MOV R2, RZ, RZ, -R2 ;  /* 0x000000ffff02a224 */ /* 0x000fca00078e0a02 */
[----:B------:R-:W-:-:S03]  /*04a0*/  R2UR UR4, R2 ;  /* 0x00000000020472ca */ /* 0x000fc600000e0000 */
[----:B------:R-:W-:Y:S02]  /*04b0*/  @!P0 CS2R R24, SRZ ;  /* 0x0000000000188805 */ /* 0x000fe4000001ff00 */
[----:B------:R-:W-:-:S04]  /*04c0*/  @!P0 CS2R R26, SRZ ;  /* 0x00000000001a8805 */ /* 0x000fc8000001ff00 */
[----:B------:R-:W-:-:S04]  /*04d0*/  @!UP0 ULOP3.LUT UR4, URZ, UR6, URZ, 0x33, !UPT ;  /* 0x000000063f048292 */ /* 0x000fc8000f8e333f */
[----:B------:R-:W-:Y:S02]  /*04e0*/  UIADD3 UR5, -UR4, URZ, URZ ;  /* 0x0000003f04057290 */ /* 0x000fe4000fffe13f */
[----:B------:R-:W-:Y:S01]  /*04f0*/  USHF.L.U32 UR13, UR4, 0x5, URZ ;  /* 0x00000005040d7899 */ /* 0x000fe2000800063f */
[----:B0-----:R-:W-:Y:S02]  /*0500*/  LOP3.LUT R3, R0, 0x3f, RZ, 0xc0, !PT ;  /* 0x0000003f00037812 */ /* 0x001fe400078ec0ff */
[----:B------:R-:W-:Y:S01]  /*0510*/  SHF.R.U32.HI R4, RZ, 0x6, R0 ;  /* 0x00000006ff047819 */ /* 0x000fe20000011600 */
[----:B------:R-:W-:Y:S01]  /*0520*/  IMAD R2, R8, UR5, R13 ;  /* 0x0000000508027c24 */ /* 0x000fe2000f8e020d */
[----:B------:R-:W-:Y:S02]  /*0530*/  UMOV UR5, 0x400 ;  /* 0x0000040000057882 */ /* 0x000fe40000000000 */
[----:B--2---:R-:W-:Y:S01]  /*0540*/  ULEA UR12, UR12, UR5, 0x18 ;  /* 0x000000050c0c7291 */ /* 0x004fe2000f8ec03f */
[----:B------:R-:W-:-:S04]  /*0550*/  IMAD.IADD R2, R6, 0x1, R2 ;  /* 0x0000000106027824 */ /* 0x000fc800078e0202 */
[----:B------:R-:W-:Y:S01]  /*0560*/  IMAD R2, R2, 0x40, R3 ;  /* 0x0000004002027824 */ /* 0x000fe200078e0203 */
[----:B------:R-:W-:Y:S01]  /*0570*/  SGXT.U32 R3, R4, 0x2 ;  /* 0x000000020403781a */ /* 0x000fe20000000000 */
[----:B------:R-:W-:Y:S01]  /*0580*/  @!P0 IMAD.SHL.U32 R4, R0, 0x2, RZ ;  /* 0x0000000200048824 */ /* 0x000fe200078e00ff */
[----:B------:R-:W-:Y:S06]  /*0590*/  @!P0 BRA `(.L_x_0) ;  /* 0x0000000c00a88947 */ /* 0x000fec0003800000 */
[----:B------:R-:W-:Y:S01]  /*05a0*/  IABS R19, R10 ;  /* 0x0000000a00137213 */ /* 0x000fe20000000000 */
[----:B------:R-:W0:Y:S01]  /*05b0*/  LDC R20, c[0x0][0x23c] ;  /* 0x00008f00ff147b82 */ /* 0x000e220000000800 */
[----:B------:R-:W-:Y:S02]  /*05c0*/  IABS R13, R11 ;  /* 0x0000000b000d7213 */ /* 0x000fe40000000000 */
[----:B------:R-:W-:Y:S01]  /*05d0*/  CS2R R24, SRZ ;  /* 0x0000000000187805 */ /* 0x000fe2000001ff00 */
[----:B------:R-:W1:Y:S01]  /*05e0*/  I2F.RP R12, R19 ;  /* 0x00000013000c7306 */ /* 0x000e620000209400 */
[----:B------:R-:W-:Y:S02]  /*05f0*/  SHF.R.U32.HI R14, RZ, 0x5, R0 ;  /* 0x00000005ff0e7819 */ /* 0x000fe40000011600 */
[----:B------:R-:W-:Y:S02]  /*0600*/  CS2R R26, SRZ ;  /* 0x00000000001a7805 */ /* 0x000fe4000001ff00 */
[----:B------:R-:W-:-:S02]  /*0610*/  ISETP.GE.AND P1, PT, R2, RZ, PT ;  /* 0x000000ff0200720c */ /* 0x000fc40003f26270 */
[----:B------:R-:W-:Y:S02]  /*0620*/  CS2R R28, SRZ ;  /* 0x00000000001c7805 */ /* 0x000fe4000001ff00 */
[----:B------:R-:W-:Y:S01]  /*0630*/  R2UR UR17, R14 ;  /* 0x000000000e1172ca */ /* 0x000fe200000e0000 */
[----:B------:R-:W2:Y:S01]  /*0640*/  LDC R22, c[0x0][0x238] ;  /* 0x00008e00ff167b82 */ /* 0x000ea20000000800 */
[----:B------:R-:W-:Y:S01]  /*0650*/  CS2R R30, SRZ ;  /* 0x00000000001e7805 */ /* 0x000fe2000001ff00 */
[----:B------:R-:W3:Y:S01]  /*0660*/  I2F.RP R4, R13 ;  /* 0x0000000d00047306 */ /* 0x000ee20000209400 */
[----:B------:R-:W-:Y:S01]  /*0670*/  UMOV UR8, 0x80 ;  /* 0x0000008000087882 */ /* 0x000fe20000000000 */
[----:B------:R-:W-:Y:S01]  /*0680*/  UMOV UR9, 0x40000040 ;  /* 0x4000004000097882 */ /* 0x000fe20000000000 */
[----:B------:R-:W-:Y:S01]  /*0690*/  UIADD3 UR18, UR12, 0x1000, URZ ;  /* 0x000010000c127890 */ /* 0x000fe2000fffe03f */
[----:B------:R-:W-:-:S04]  /*06a0*/  ULDC UR16, c[0x0][0x230] ;  /* 0x00008c0000107ab9 */ /* 0x000fc80000000800 */
[----:B-1----:R-:W1:Y:S02]  /*06b0*/  MUFU.RCP R12, R12 ;  /* 0x0000000c000c7308 */ /* 0x002e640000001000 */
[----:B------:R-:W-:Y:S02]  /*06c0*/  ULOP3.LUT UR7, UR13, 0x7, UR17, 0xf8, !UPT ;  /* 0x000000070d077892 */ /* 0x000fe4000f8ef811 */
[----:B------:R-:W-:Y:S01]  /*06d0*/  UIADD3 UR4, UR17, 0x18, UR13 ;  /* 0x0000001811047890 */ /* 0x000fe2000fffe00d */
[----:B0-----:R-:W-:Y:S01]  /*06e0*/  IMAD.SHL.U32 R23, R20, 0x20, RZ ;  /* 0x0000002014177824 */ /* 0x001fe200078e00ff */
[----:B------:R-:W-:Y:S02]  /*06f0*/  ULOP3.LUT UR5, UR7, 0x10, URZ, 0xfc, !UPT ;  /* 0x0000001007057892 */ /* 0x000fe4000f8efc3f */
[----:B---3--:R-:W0:Y:S01]  /*0700*/  MUFU.RCP R4, R4 ;  /* 0x0000000400047308 */ /* 0x008e220000001000 */
[----:B------:R-:W-:Y:S01]  /*0710*/  ULOP3.LUT UR6, UR7, 0x8, URZ, 0xfc, !UPT ;  /* 0x0000000807067892 */ /* 0x000fe2000f8efc3f */
[----:B--2---:R-:W-:-:S02]  /*0720*/  IMAD.SHL.U32 R43, R22, 0x20, RZ ;  /* 0x00000020162b7824 */ /* 0x004fc400078e00ff */
[----:B------:R-:W-:Y:S02]  /*0730*/  IMAD R45, R3, R22, RZ ;  /* 0x00000016032d7224 */ /* 0x000fe400078e02ff */
[----:B-1----:R-:W-:Y:S01]  /*0740*/  VIADD R8, R12, 0xffffffe ;  /* 0x0ffffffe0c087836 */ /* 0x002fe20000000000 */
[----:B------:R-:W-:-:S03]  /*0750*/  IABS R12, R2 ;  /* 0x00000002000c7213 */ /* 0x000fc60000000000 */
[----:B------:R1:W2:Y:S01]  /*0760*/  F2I.FTZ.U32.TRUNC.NTZ R9, R8 ;  /* 0x0000000800097305 */ /* 0x0002a2000021f000 */
[----:B0-----:R-:W-:-:S07]  /*0770*/  VIADD R6, R4, 0xffffffe ;  /* 0x0ffffffe04067836 */ /* 0x001fce0000000000 */
[----:B------:R0:W3:Y:S01]  /*0780*/  F2I.FTZ.U32.TRUNC.NTZ R7, R6 ;  /* 0x0000000600077305 */ /* 0x0000e2000021f000 */
[----:B-1----:R-:W-:Y:S02]  /*0790*/  IMAD.MOV.U32 R8, RZ, RZ, RZ ;  /* 0x000000ffff087224 */ /* 0x002fe400078e00ff */
[----:B--2---:R-:W-:Y:S02]  /*07a0*/  IMAD.MOV R14, RZ, RZ, -R9 ;  /* 0x000000ffff0e7224 */ /* 0x004fe400078e0a09 */
[----:B0-----:R-:W-:Y:S02]  /*07b0*/  IMAD.MOV.U32 R6, RZ, RZ, RZ ;  /* 0x000000ffff067224 */ /* 0x001fe400078e00ff */
[----:B------:R-:W-:Y:S02]  /*07c0*/  IMAD R15, R14, R19, RZ ;  /* 0x000000130e0f7224 */ /* 0x000fe400078e02ff */
[----:B------:R-:W-:Y:S02]  /*07d0*/  IMAD.U32 R14, RZ, RZ, UR7 ;  /* 0x00000007ff0e7e24 */ /* 0x000fe4000f8e00ff */
[----:B---3--:R-:W-:-:S02]  /*07e0*/  IMAD.MOV R4, RZ, RZ, -R7 ;  /* 0x000000ffff047224 */ /* 0x008fc400078e0a07 */
[----:B------:R-:W-:Y:S01]  /*07f0*/  IMAD.HI.U32 R8, R9, R15, R8 ;  /* 0x0000000f09087227 */ /* 0x000fe200078e0008 */
[----:B------:R-:W-:-:S03]  /*0800*/  IABS R16, R14 ;  /* 0x0000000e00107213 */ /* 0x000fc60000000000 */
[----:B------:R-:W-:Y:S02]  /*0810*/  IMAD R9, R4, R13, RZ ;  /* 0x0000000d04097224 */ /* 0x000fe400078e02ff */
[----:B------:R-:W-:Y:S02]  /*0820*/  IMAD.U32 R4, RZ, RZ, UR4 ;  /* 0x00000004ff047e24 */ /* 0x000fe4000f8e00ff */
[----:B------:R-:W-:-:S03]  /*0830*/  IMAD.HI.U32 R6, R7, R9, R6 ;  /* 0x0000000907067227 */ /* 0x000fc600078e0006 */
[----:B------:R-:W-:Y:S01]  /*0840*/  IABS R4, R4 ;  /* 0x0000000400047213 */ /* 0x000fe20000000000 */
[----:B------:R-:W-:Y:S02]  /*0850*/  IMAD.U32 R7, RZ, RZ, UR5 ;  /* 0x00000005ff077e24 */ /* 0x000fe4000f8e00ff */
[----:B------:R-:W-:Y:S02]  /*0860*/  IMAD.U32 R9, RZ, RZ, UR6 ;  /* 0x00000006ff097e24 */ /* 0x000fe4000f8e00ff */
[----:B------:R-:W-:Y:S01]  /*0870*/  IMAD.HI.U32 R8, R8, R12, RZ ;  /* 0x0000000c08087227 */ /* 0x000fe200078e00ff */
[----:B------:R-:W-:Y:S02]  /*0880*/  IABS R14, R7 ;  /* 0x00000007000e7213 */ /* 0x000fe40000000000 */
[----:B------:R-:W-:Y:S01]  /*0890*/  IABS R15, R9 ;  /* 0x00000009000f7213 */ /* 0x000fe20000000000 */
[----:B------:R-:W-:Y:S02]  /*08a0*/  IMAD.MOV R17, RZ, RZ, -R8 ;  /* 0x000000ffff117224 */ /* 0x000fe400078e0a08 */
[----:B------:R-:W-:-:S02]  /*08b0*/  IMAD.MOV.U32 R9, RZ, RZ, R4 ;  /* 0x000000ffff097224 */ /* 0x000fc400078e0004 */
[----:B------:R-:W-:Y:S02]  /*08c0*/  IMAD R12, R19, R17, R12 ;  /* 0x00000011130c7224 */ /* 0x000fe400078e020c */
[----:B------:R-:W-:-:S03]  /*08d0*/  IMAD.HI.U32 R4, R6, R9, RZ ;  /* 0x0000000906047227 */ /* 0x000fc600078e00ff */
[----:B------:R-:W-:Y:S01]  /*08e0*/  ISETP.GT.U32.AND P0, PT, R19, R12, PT ;  /* 0x0000000c1300720c */ /* 0x000fe20003f04070 */
[----:B------:R-:W-:-:S04]  /*08f0*/  IMAD.HI.U32 R7, R6, R14, RZ ;  /* 0x0000000e06077227 */ /* 0x000fc800078e00ff */
[----:B------:R-:W-:-:S04]  /*0900*/  IMAD.HI.U32 R8, R6, R15, RZ ;  /* 0x0000000f06087227 */ /* 0x000fc800078e00ff */
[----:B------:R-:W-:-:S04]  /*0910*/  IMAD.HI.U32 R6, R6, R16, RZ ;  /* 0x0000001006067227 */ /* 0x000fc800078e00ff */
[----:B------:R-:W-:Y:S02]  /*0920*/  IMAD.MOV R4, RZ, RZ, -R4 ;  /* 0x000000ffff047224 */ /* 0x000fe400078e0a04 */
[----:B------:R-:W-:Y:S02]  /*0930*/  IMAD.MOV R7, RZ, RZ, -R7 ;  /* 0x000000ffff077224 */ /* 0x000fe400078e0a07 */
[----:B------:R-:W-:Y:S02]  /*0940*/  IMAD.MOV R17, RZ, RZ, -R6 ;  /* 0x000000ffff117224 */ /* 0x000fe400078e0a06 */
[----:B------:R-:W-:Y:S02]  /*0950*/  IMAD.MOV R8, RZ, RZ, -R8 ;  /* 0x000000ffff087224 */ /* 0x000fe400078e0a08 */
[C---:B------:R-:W-:Y:S01]  /*0960*/  IMAD R6, R13.reuse, R4, R9 ;  /* 0x000000040d067224 */ /* 0x040fe200078e0209 */
[----:B------:R-:W-:Y:S01]  /*0970*/  SHF.R.S32.HI R4, RZ, 0x1f, R5 ;  /* 0x0000001fff047819 */ /* 0x000fe20000011405 */
[----:B------:R-:W-:Y:S01]  /*0980*/  IMAD R7, R13, R7, R14 ;  /* 0x000000070d077224 */ /* 0x000fe200078e020e */
[----:B------:R-:W-:Y:S01]  /*0990*/  LOP3.LUT R14, R3, 0x18, RZ, 0xfc, !PT ;  /* 0x00000018030e7812 */ /* 0x000fe200078efcff */
[C---:B------:R-:W-:Y:S01]  /*09a0*/  IMAD R8, R13.reuse, R8, R15 ;  /* 0x000000080d087224 */ /* 0x040fe200078e020f */
[C---:B------:R-:W-:Y:S01]  /*09b0*/  ISETP.GT.U32.AND P2, PT, R13.reuse, R6, PT ;  /* 0x000000060d00720c */ /* 0x040fe20003f44070 */
[----:B------:R-:W-:Y:S01]  /*09c0*/  @!P0 IMAD.IADD R12, R12, 0x1, -R19 ;  /* 0x000000010c0c8824 */ /* 0x000fe200078e0a13 */
[C---:B------:R-:W-:Y:S01]  /*09d0*/  ISETP.GT.U32.AND P3, PT, R13.reuse, R7, PT ;  /* 0x000000070d00720c */ /* 0x040fe20003f64070 */
[C---:B------:R-:W-:Y:S01]  /*09e0*/  IMAD R9, R13.reuse, R17, R16 ;  /* 0x000000110d097224 */ /* 0x040fe200078e0210 */
[----:B------:R-:W-:Y:S01]  /*09f0*/  ISETP.GT.U32.AND P4, PT, R13, R8, PT ;  /* 0x000000080d00720c */ /* 0x000fe20003f84070 */
[----:B------:R-:W-:Y:S01]  /*0a00*/  IMAD R49, R14, R22, RZ ;  /* 0x000000160e317224 */ /* 0x000fe200078e02ff */
[----:B------:R-:W-:-:S02]  /*0a10*/  ISETP.GT.U32.AND P0, PT, R19, R12, PT ;  /* 0x0000000c1300720c */ /* 0x000fc40003f04070 */
[----:B------:R-:W-:Y:S02]  /*0a20*/  ISETP.GT.U32.AND P5, PT, R13, R9, PT ;  /* 0x000000090d00720c */ /* 0x000fe40003fa4070 */
[----:B------:R-:W-:Y:S01]  /*0a30*/  LEA.HI R16, R4, R5, RZ, 0x5 ;  /* 0x0000000504107211 */ /* 0x000fe200078f28ff */
[C---:B------:R-:W-:Y:S01]  /*0a40*/  IMAD.SHL.U32 R4, R0.reuse, 0x2, RZ ;  /* 0x0000000200047824 */ /* 0x040fe200078e00ff */
[----:B------:R-:W-:Y:S01]  /*0a50*/  LOP3.LUT R5, R0, 0x1f, RZ, 0xc0, !PT ;  /* 0x0000001f00057812 */ /* 0x000fe200078ec0ff */
[--C-:B------:R-:W-:Y:S01]  /*0a60*/  @!P2 IMAD.IADD R6, R6, 0x1, -R13.reuse ;  /* 0x000000010606a824 */ /* 0x100fe200078e0a0d */
[----:B------:R-:W-:Y:S01]  /*0a70*/  ISETP.NE.AND P2, PT, R10, RZ, PT ;  /* 0x000000ff0a00720c */ /* 0x000fe20003f45270 */
[--C-:B------:R-:W-:Y:S01]  /*0a80*/  @!P3 IMAD.IADD R7, R7, 0x1, -R13.reuse ;  /* 0x000000010707b824 */ /* 0x100fe200078e0a0d */
[----:B------:R-:W-:Y:S01]  /*0a90*/  LOP3.LUT R15, R3, 0x1c, RZ, 0xfc, !PT ;  /* 0x0000001c030f7812 */ /* 0x000fe200078efcff */
[----:B------:R-:W-:Y:S01]  /*0aa0*/  @!P4 IMAD.IADD R8, R8, 0x1, -R13 ;  /* 0x000000010808c824 */ /* 0x000fe200078e0a0d */
[C---:B------:R-:W-:Y:S01]  /*0ab0*/  ISETP.GT.U32.AND P3, PT, R13.reuse, R6, PT ;  /* 0x000000060d00720c */ /* 0x040fe20003f64070 */
[----:B------:R-:W-:Y:S01]  /*0ac0*/  @!P0 IMAD.IADD R12, R12, 0x1, -R19 ;  /* 0x000000010c0c8824 */ /* 0x000fe200078e0a13 */
[----:B------:R-:W-:Y:S01]  /*0ad0*/  ISETP.GT.U32.AND P4, PT, R13, R7, PT ;  /* 0x000000070d00720c */ /* 0x000fe20003f84070 */
[--C-:B------:R-:W-:Y:S01]  /*0ae0*/  @!P5 IMAD.IADD R9, R9, 0x1, -R13.reuse ;  /* 0x000000010909d824 */ /* 0x100fe200078e0a0d */
[C---:B------:R-:W-:Y:S01]  /*0af0*/  ISETP.GT.U32.AND P5, PT, R13.reuse, R8, PT ;  /* 0x000000080d00720c */ /* 0x040fe20003fa4070 */
[----:B------:R-:W-:Y:S01]  /*0b00*/  @!P1 IMAD.MOV R12, RZ, RZ, -R12 ;  /* 0x000000ffff0c9224 */ /* 0x000fe200078e0a0c */
[----:B------:R-:W-:Y:S01]  /*0b10*/  ISETP.LE.AND P1, PT, RZ, UR4, PT ;  /* 0x00000004ff007c0c */ /* 0x000fe2000bf23270 */
[----:B------:R-:W-:Y:S01]  /*0b20*/  ULDC UR4, c[0x0][0x234] ;  /* 0x00008d0000047ab9 */ /* 0x000fe20000000800 */
[----:B------:R-:W-:Y:S01]  /*0b30*/  ISETP.GT.U32.AND P6, PT, R13, R9, PT ;  /* 0x000000090d00720c */ /* 0x000fe20003fc4070 */
[----:B------:R-:W-:Y:S01]  /*0b40*/  IMAD R59, R5, R20, RZ ;  /* 0x00000014053b7224 */ /* 0x000fe200078e02ff */
[----:B------:R-:W-:Y:S01]  /*0b50*/  @!P2 LOP3.LUT R12, RZ, R10, RZ, 0x33, !PT ;  /* 0x0000000aff0ca212 */ /* 0x000fe200078e33ff */
[----:B------:R-:W-:Y:S01]  /*0b60*/  IMAD R47, R15, R22, RZ ;  /* 0x000000160f2f7224 */ /* 0x000fe200078e02ff */
[----:B------:R-:W-:Y:S01]  /*0b70*/  ISETP.LE.AND P2, PT, RZ, UR5, PT ;  /* 0x00000005ff007c0c */ /* 0x000fe2000bf43270 */
[--C-:B------:R-:W-:Y:S01]  /*0b80*/  @!P3 IMAD.IADD R6, R6, 0x1, -R13.reuse ;  /* 0x000000010606b824 */ /* 0x100fe200078e0a0d */
[----:B------:R-:W-:Y:S01]  /*0b90*/  ISETP.LE.AND P3, PT, RZ, UR6, PT ;  /* 0x00000006ff007c0c */ /* 0x000fe2000bf63270 */
[--C-:B------:R-:W-:Y:S01]  /*0ba0*/  @!P4 IMAD.IADD R7, R7, 0x1, -R13.reuse ;  /* 0x000000010707c824 */ /* 0x100fe200078e0a0d */
[----:B------:R-:W-:Y:S01]  /*0bb0*/  ISETP.LE.AND P4, PT, RZ, UR7, PT ;  /* 0x00000007ff007c0c */ /* 0x000fe2000bf83270 */
[--C-:B------:R-:W-:Y:S01]  /*0bc0*/  @!P5 IMAD.IADD R8, R8, 0x1, -R13.reuse ;  /* 0x000000010808d824 */ /* 0x100fe200078e0a0d */
[----:B------:R-:W-:Y:S01]  /*0bd0*/  ISETP.NE.AND P0, PT, R11, RZ, PT ;  /* 0x000000ff0b00720c */ /* 0x000fe20003f05270 */
[----:B------:R-:W-:Y:S01]  /*0be0*/  @!P1 IMAD.MOV R6, RZ, RZ, -R6 ;  /* 0x000000ffff069224 */ /* 0x000fe200078e0a06 */
[----:B------:R-:W-:Y:S01]  /*0bf0*/  LOP3.LUT R11, RZ, R11, RZ, 0x33, !PT ;  /* 0x0000000bff0b7212 */ /* 0x000fe200078e33ff */
[----:B------:R-:W-:Y:S01]  /*0c00*/  @!P6 IMAD.IADD R9, R9, 0x1, -R13 ;  /* 0x000000010909e824 */ /* 0x000fe200078e0a0d */
[----:B------:R-:W-:Y:S01]  /*0c10*/  ULDC.64 UR6, c[0x0][0x210] ;  /* 0x0000840000067ab9 */ /* 0x000fe20000000a00 */
[----:B------:R-:W-:Y:S01]  /*0c20*/  IMAD R12, R12, UR4, RZ ;  /* 0x000000040c0c7c24 */ /* 0x000fe2000f8e02ff */
[C---:B------:R-:W-:Y:S01]  /*0c30*/  SEL R19, R11.reuse, R6, !P0 ;  /* 0x000000060b137207 */ /* 0x040fe20004000000 */
[----:B------:R-:W-:Y:S01]  /*0c40*/  @!P2 IMAD.MOV R7, RZ, RZ, -R7 ;  /* 0x000000ffff07a224 */ /* 0x000fe200078e0a07 */
[----:B------:R-:W-:Y:S01]  /*0c50*/  LOP3.LUT R6, R0, 0xc0, RZ, 0xc0, !PT ;  /* 0x000000c000067812 */ /* 0x000fe200078ec0ff */
[----:B------:R-:W-:Y:S01]  /*0c60*/  @!P3 IMAD.MOV R8, RZ, RZ, -R8 ;  /* 0x000000ffff08b224 */ /* 0x000fe200078e0a08 */
[----:B------:R-:W-:Y:S01]  /*0c70*/  LEA R34, P1, R12, UR6, 0x1 ;  /* 0x000000060c227c11 */ /* 0x000fe2000f8208ff */
[----:B------:R-:W-:Y:S01]  /*0c80*/  @!P4 IMAD.MOV R9, RZ, RZ, -R9 ;  /* 0x000000ffff09c224 */ /* 0x000fe200078e0a09 */
[----:B------:R-:W-:Y:S01]  /*0c90*/  ULDC.64 UR4, c[0x0][0x218] ;  /* 0x0000860000047ab9 */ /* 0x000fe20000000a00 */
[----:B------:R-:W-:Y:S01]  /*0ca0*/  SHF.R.U32.HI R21, RZ, 0x2, R6 ;  /* 0x00000002ff157819 */ /* 0x000fe20000011606 */
[----:B------:R-:W-:Y:S01]  /*0cb0*/  ULDC UR6, c[0x0][0x240] ;  /* 0x0000900000067ab9 */ /* 0x000fe20000000800 */
[----:B------:R-:W-:Y:S01]  /*0cc0*/  SEL R18, R11, R7, !P0 ;  /* 0x000000070b127207 */ /* 0x000fe20004000000 */
[----:B------:R-:W-:Y:S01]  /*0cd0*/  IMAD R19, R19, UR6, RZ ;  /* 0x0000000613137c24 */ /* 0x000fe2000f8e02ff */
[----:B------:R-:W-:-:S02]  /*0ce0*/  SEL R17, R11, R8, !P0 ;  /* 0x000000080b117207 */ /* 0x000fc40004000000 */
[----:B------:R-:W-:Y:S01]  /*0cf0*/  SEL R32, R11, R9, !P0 ;  /* 0x000000090b207207 */ /* 0x000fe20004000000 */
[----:B------:R-:W-:Y:S01]  /*0d00*/  IMAD R18, R18, UR6, RZ ;  /* 0x0000000612127c24 */ /* 0x000fe2000f8e02ff */
[----:B------:R-:W-:Y:S01]  /*0d10*/  LEA.HI.X.SX32 R33, R12, UR7, 0x1, P1 ;  /* 0x000000070c217c11 */ /* 0x000fe200088f0eff */
[----:B------:R-:W-:Y:S01]  /*0d20*/  IMAD R17, R17, UR6, RZ ;  /* 0x0000000611117c24 */ /* 0x000fe2000f8e02ff */
[----:B------:R-:W-:Y:S01]  /*0d30*/  LEA R42, P0, R59, UR4, 0x1 ;  /* 0x000000043b2a7c11 */ /* 0x000fe2000f8008ff */
[----:B------:R-:W-:Y:S01]  /*0d40*/  USHF.R.U32.HI UR4, URZ, 0x4, UR12 ;  /* 0x000000043f047899 */ /* 0x000fe2000801160c */
[C---:B------:R-:W-:Y:S02]  /*0d50*/  LOP3.LUT R10, R3.reuse, 0x8, RZ, 0xfc, !PT ;  /* 0x00000008030a7812 */ /* 0x040fe400078efcff */
[C---:B------:R-:W-:Y:S01]  /*0d60*/  LOP3.LUT R11, R3.reuse, 0xc, RZ, 0xfc, !PT ;  /* 0x0000000c030b7812 */ /* 0x040fe200078efcff */
[----:B------:R-:W-:Y:S01]  /*0d70*/  USGXT.U32 UR4, UR4, 0xe ;  /* 0x0000000e0404789a */ /* 0x000fe20008000000 */
[C---:B------:R-:W-:Y:S01]  /*0d80*/  LOP3.LUT R12, R3.reuse, 0x10, RZ, 0xfc, !PT ;  /* 0x00000010030c7812 */ /* 0x040fe200078efcff */
[-C--:B------:R-:W-:Y:S01]  /*0d90*/  IMAD R8, R10, R22.reuse, RZ ;  /* 0x000000160a087224 */ /* 0x080fe200078e02ff */
[----:B------:R-:W-:Y:S01]  /*0da0*/  LOP3.LUT R13, R3, 0x14, RZ, 0xfc, !PT ;  /* 0x00000014030d7812 */ /* 0x000fe200078efcff */
[-C--:B------:R-:W-:Y:S01]  /*0db0*/  IMAD R7, R11, R22.reuse, RZ ;  /* 0x000000160b077224 */ /* 0x080fe200078e02ff */
[----:B------:R-:W-:Y:S01]  /*0dc0*/  LOP3.LUT R9, R3, 0x4, RZ, 0xfc, !PT ;  /* 0x0000000403097812 */ /* 0x000fe200078efcff */
[-C--:B------:R-:W-:Y:S01]  /*0dd0*/  IMAD R53, R12, R22.reuse, RZ ;  /* 0x000000160c357224 */ /* 0x080fe200078e02ff */
[----:B------:R-:W-:Y:S01]  /*0de0*/  LOP3.LUT R21, R21, 0x1fe, R4, 0x78, !PT ;  /* 0x000001fe15157812 */ /* 0x000fe200078e7804 */
[-C--:B------:R-:W-:Y:S01]  /*0df0*/  IMAD R51, R13, R22.reuse, RZ ;  /* 0x000000160d337224 */ /* 0x080fe200078e02ff */
[----:B------:R-:W-:Y:S01]  /*0e00*/  SHF.R.S32.HI R6, RZ, 0x5, R16 ;  /* 0x00000005ff067819 */ /* 0x000fe20000011410 */
[----:B------:R-:W-:Y:S01]  /*0e10*/  IMAD R22, R9, R22, RZ ;  /* 0x0000001609167224 */ /* 0x000fe200078e02ff */
[----:B------:R-:W-:Y:S01]  /*0e20*/  LEA.HI.X.SX32 R59, R59, UR5, 0x1, P0 ;  /* 0x000000053b3b7c11 */ /* 0x000fe200080f0eff */
[----:B------:R-:W-:Y:S01]  /*0e30*/  IMAD R16, R32, UR6, RZ ;  /* 0x0000000620107c24 */ /* 0x000fe2000f8e02ff */
[----:B------:R-:W-:Y:S01]  /*0e40*/  LOP3.LUT R20, R21, 0x40, RZ, 0x3c, !PT ;  /* 0x0000004015147812 */ /* 0x000fe200078e3cff */
[----:B------:R-:W-:-:S02]  /*0e50*/  UMOV UR5, URZ ;  /* 0x0000003f00057c82 */ /* 0x000fc40008000000 */
[----:B------:R-:W-:-:S12]  /*0e60*/  UIADD3.64 UR8, UR4, UR8, URZ ;  /* 0x0000000804087297 */ /* 0x000fd8000fffe03f */
.L_x_1:
[----:B------:R-:W-:Y:S01]  /*0e70*/  ISETP.GE.AND P0, PT, R3, UR16, PT ;  /* 0x0000001003007c0c */ /* 0x000fe2000bf06270 */
[----:B------:R-:W-:Y:S01]  /*0e80*/  IMAD.MOV.U32 R32, RZ, RZ, R34 ;  /* 0x000000ffff207224 */ /* 0x000fe200078e0022 */
[----:B------:R-:W-:Y:S02]  /*0e90*/  ISETP.GE.AND P2, PT, R10, UR16, PT ;  /* 0x000000100a007c0c */ /* 0x000fe4000bf46270 */
[----:B------:R-:W-:Y:S01]  /*0ea0*/  PRMT R44, RZ, 0x7610, R44 ;  /* 0x00007610ff2c7816 */ /* 0x000fe2000000002c */
[----:B------:R-:W-:Y:S01]  /*0eb0*/  IMAD.WIDE R40, R45, 0x2, R32 ;  /* 0x000000022d287825 */ /* 0x000fe200078e0220 */
[----:B------:R-:W-:Y:S02]  /*0ec0*/  PRMT R46, RZ, 0x7610, R46 ;  /* 0x00007610ff2e7816 */ /* 0x000fe4000000002e */
[----:B------:R-:W-:Y:S01]  /*0ed0*/  ISETP.GE.AND P1, PT, R9, UR16, PT ;  /* 0x0000001009007c0c */ /* 0x000fe2000bf26270 */
[----:B------:R-:W-:-:S04]  /*0ee0*/  IMAD.WIDE R36, R8, 0x2, R32 ;  /* 0x0000000208247825 */ /* 0x000fc800078e0220 */
[----:B------:R0:W2:Y:S01]  /*0ef0*/  @!P0 LDG.E.U16 R44, desc[UR14][R40.64] ;  /* 0x0000000e282c8981 */ /* 0x0000a2000c1e1500 */
[----:B------:R-:W-:Y:S01]  /*0f00*/  ISETP.GE.AND P0, PT, R11, UR16, PT ;  /* 0x000000100b007c0c */ /* 0x000fe2000bf06270 */
[----:B------:R-:W-:Y:S01]  /*0f10*/  IMAD.WIDE R34, R22, 0x2, R32 ;  /* 0x0000000216227825 */ /* 0x000fe200078e0220 */
[----:B------:R-:W-:Y:S01]  /*0f20*/  PRMT R55, RZ, 0x7610, R55 ;  /* 0x00007610ff377816 */ /* 0x000fe20000000037 */
[----:B------:R-:W3:Y:S01]  /*0f30*/  @!P2 LDG.E.U16 R46, desc[UR14][R36.64] ;  /* 0x0000000e242ea981 */ /* 0x000ee2000c1e1500 */
[----:B------:R-:W-:Y:S01]  /*0f40*/  PRMT R57, RZ, 0x7610, R57 ;  /* 0x00007610ff397816 */ /* 0x000fe20000000039 */
[----:B------:R-:W-:-:S03]  /*0f50*/  IMAD.WIDE R38, R7, 0x2, R32 ;  /* 0x0000000207267825 */ /* 0x000fc600078e0220 */
[----:B------:R1:W4:Y:S01]  /*0f60*/  @!P1 LDG.E.U16 R55, desc[UR14][R34.64] ;  /* 0x0000000e22379981 */ /* 0x000322000c1e1500 */
[----:B------:R-:W-:-:S04]  /*0f70*/  ISETP.GE.AND P1, PT, R12, UR16, PT ;  /* 0x000000100c007c0c */ /* 0x000fc8000bf26270 */
[----:B------:R5:W4:Y:S01]  /*0f80*/  @!P0 LDG.E.U16 R57, desc[UR14][R38.64] ;  /* 0x0000000e26398981 */ /* 0x000b22000c1e1500 */
[----:B------:R-:W-:Y:S01]  /*0f90*/  ISETP.GE.AND P0, PT, R13, UR16, PT ;  /* 0x000000100d007c0c */ /* 0x000fe2000bf06270 */
[----:B0-----:R-:W-:Y:S01]  /*0fa0*/  IMAD.WIDE R40, R53, 0x2, R32 ;  /* 0x0000000235287825 */ /* 0x001fe200078e0220 */
[----:B------:R-:W-:Y:S02]  /*0fb0*/  PRMT R50, RZ, 0x7610, R50 ;  /* 0x00007610ff327816 */ /* 0x000fe40000000032 */
[----:B------:R-:W-:Y:S01]  /*0fc0*/  PRMT R61, RZ, 0x7610, R61 ;  /* 0x00007610ff3d7816 */ /* 0x000fe2000000003d */
[----:B-1----:R-:W-:-:S03]  /*0fd0*/  IMAD.WIDE R34, R51, 0x2, R32 ;  /* 0x0000000233227825 */ /* 0x002fc600078e0220 */
[----:B------:R-:W4:Y:S01]  /*0fe0*/  @!P1 LDG.E.U16 R50, desc[UR14][R40.64] ;  /* 0x0000000e28329981 */ /* 0x000f22000c1e1500 */
[----:B------:R-:W-:-:S04]  /*0ff0*/  ISETP.GE.AND P1, PT, R14, UR16, PT ;  /* 0x000000100e007c0c */ /* 0x000fc8000bf26270 */
[----:B------:R0:W4:Y:S01]  /*1000*/  @!P0 LDG.E.U16 R61, desc[UR14][R34.64] ;  /* 0x0000000e223d8981 */ /* 0x000122000c1e1500 */
[----:B------:R-:W-:Y:S01]  /*1010*/  ISETP.GE.AND P0, PT, R15, UR16, PT ;  /* 0x000000100f007c0c */ /* 0x000fe2000bf06270 */
[----:B------:R-:W-:Y:S01]  /*1020*/  IMAD.WIDE R36, R49, 0x2, R32 ;  /* 0x0000000231247825 */ /* 0x000fe200078e0220 */
[----:B------:R-:W-:Y:S02]  /*1030*/  PRMT R52, RZ, 0x7610, R52 ;  /* 0x00007610ff347816 */ /* 0x000fe40000000034 */
[----:B------:R-:W-:Y:S01]  /*1040*/  PRMT R48, RZ, 0x7610, R48 ;  /* 0x00007610ff307816 */ /* 0x000fe20000000030 */
[----:B-----5:R-:W-:-:S03]  /*1050*/  IMAD.WIDE R38, R47, 0x2, R32 ;  /* 0x000000022f267825 */ /* 0x020fc600078e0220 */
[----:B------:R1:W5:Y:S05]  /*1060*/  @!P1 LDG.E.U16 R52, desc[UR14][R36.64] ;  /* 0x0000000e24349981 */ /* 0x00036a000c1e1500 */
[----:B------:R1:W5:Y:S01]  /*1070*/  @!P0 LDG.E.U16 R48, desc[UR14][R38.64] ;  /* 0x0000000e26308981 */ /* 0x000362000c1e1500 */
[----:B------:R-:W-:Y:S01]  /*1080*/  BAR.SYNC.DEFER_BLOCKING 0x0 ;  /* 0x0000000000007b1d */ /* 0x000fe20000010000 */
[----:B------:R-:W-:Y:S01]  /*1090*/  ISETP.GE.AND P0, PT, R5, UR16, PT ;  /* 0x0000001005007c0c */ /* 0x000fe2000bf06270 */
[--C-:B0-----:R-:W-:Y:S02]  /*10a0*/  IMAD.MOV.U32 R34, RZ, RZ, R42.reuse ;  /* 0x000000ffff227224 */ /* 0x101fe400078e002a */
[----:B------:R-:W-:Y:S01]  /*10b0*/  IMAD.MOV.U32 R35, RZ, RZ, R59 ;  /* 0x000000ffff237224 */ /* 0x000fe200078e003b */
[----:B------:R-:W-:Y:S01]  /*10c0*/  PRMT R42, RZ, 0x7610, R42 ;  /* 0x00007610ff2a7816 */ /* 0x000fe2000000002a */
[----:B-1----:R-:W-:Y:S01]  /*10d0*/  IMAD.WIDE R36, R16, 0x2, R34 ;  /* 0x0000000210247825 */ /* 0x002fe200078e0222 */
[----:B------:R-:W-:-:S03]  /*10e0*/  PRMT R54, RZ, 0x7610, R54 ;  /* 0x00007610ff367816 */ /* 0x000fc60000000036 */
[----:B------:R-:W-:-:S04]  /*10f0*/  IMAD.WIDE R38, R17, 0x2, R34 ;  /* 0x0000000211267825 */ /* 0x000fc800078e0222 */
[--C-:B------:R-:W-:Y:S01]  /*1100*/  IMAD.WIDE R40, R18, 0x2, R34.reuse ;  /* 0x0000000212287825 */ /* 0x100fe200078e0222 */
[----:B------:R0:W5:Y:S04]  /*1110*/  @!P0 LDG.E.U16 R42, desc[UR14][R36.64] ;  /* 0x0000000e242a8981 */ /* 0x000168000c1e1500 */
[----:B------:R-:W5:Y:S01]  /*1120*/  @!P0 LDG.E.U16 R54, desc[UR14][R38.64] ;  /* 0x0000000e26368981 */ /* 0x000f62000c1e1500 */
[----:B0-----:R-:W-:-:S03]  /*1130*/  IMAD.WIDE R36, R19, 0x2, R34 ;  /* 0x0000000213247825 */ /* 0x001fc600078e0222 */
[----:B--2---:R0:W-:Y:S04]  /*1140*/  STS.U16 [R21+UR12], R44 ;  /* 0x0000002c15007988 */ /* 0x0041e8000800040c */
[----:B---3--:R1:W-:Y:S01]  /*1150*/  STS.U16 [R21+UR12+0x400], R46 ;  /* 0x0004002e15007988 */ /* 0x0083e2000800040c */
[----:B0-----:R-:W-:Y:S02]  /*1160*/  PRMT R44, RZ, 0x7610, R44 ;  /* 0x00007610ff2c7816 */ /* 0x001fe4000000002c */
[----:B-1----:R-:W-:-:S04]  /*1170*/  PRMT R46, RZ, 0x7610, R46 ;  /* 0x00007610ff2e7816 */ /* 0x002fc8000000002e */
[----:B------:R-:W2:Y:S04]  /*1180*/  @!P0 LDG.E.U16 R44, desc[UR14][R40.64] ;  /* 0x0000000e282c8981 */ /* 0x000ea8000c1e1500 */
[----:B------:R-:W3:Y:S04]  /*1190*/  @!P0 LDG.E.U16 R46, desc[UR14][R36.64] ;  /* 0x0000000e242e8981 */ /* 0x000ee8000c1e1500 */
[----:B----4-:R-:W-:Y:S04]  /*11a0*/  STS.U16 [R21+UR12+0x800], R50 ;  /* 0x0008003215007988 */ /* 0x010fe8000800040c */
[----:B-----5:R-:W-:Y:S04]  /*11b0*/  STS.U16 [R21+UR12+0xc00], R52 ;  /* 0x000c003415007988 */ /* 0x020fe8000800040c */
[----:B------:R-:W-:Y:S04]  /*11c0*/  STS.U16 [R20+UR12+0x200], R55 ;  /* 0x0002003714007988 */ /* 0x000fe8000800040c */
[----:B------:R-:W-:Y:S04]  /*11d0*/  STS.U16 [R20+UR12+0x600], R57 ;  /* 0x0006003914007988 */ /* 0x000fe8000800040c */
[----:B------:R-:W-:Y:S04]  /*11e0*/  STS.U16 [R20+UR12+0xa00], R61 ;  /* 0x000a003d14007988 */ /* 0x000fe8000800040c */
[----:B------:R-:W-:Y:S04]  /*11f0*/  STS.U16 [R20+UR12+0xe00], R48 ;  /* 0x000e003014007988 */ /* 0x000fe8000800040c */
[----:B------:R0:W-:Y:S04]  /*1200*/  STS.U16 [R21+UR12+0x1000], R42 ;  /* 0x0010002a15007988 */ /* 0x0001e8000800040c */
[----:B------:R1:W-:Y:S01]  /*1210*/  STS.U16 [R21+UR12+0x1200], R54 ;  /* 0x0012003615007988 */ /* 0x0003e2000800040c */
[----:B------:R-:W-:-:S04]  /*1220*/  USHF.L.U32 UR6, UR17, 0x4, URZ ;  /* 0x0000000411067899 */ /* 0x000fc8000800063f */
[----:B------:R-:W-:-:S04]  /*1230*/  ULOP3.LUT UR6, UR6, 0x40, URZ, 0xc0, !UPT ;  /* 0x0000004006067892 */ /* 0x000fc8000f8ec03f */
[----:B------:R-:W-:-:S04]  /*1240*/  ULEA.HI UR6, UR18, UR6, URZ, 0x1c ;  /* 0x0000000612067291 */ /* 0x000fc8000f8fe03f */
[----:B------:R-:W-:Y:S01]  /*1250*/  ULOP3.LUT UR6, UR6, 0x3fff, URZ, 0xc0, !UPT ;  /* 0x00003fff06067892 */ /* 0x000fe2000f8ec03f */
[----:B------:R-:W-:Y:S01]  /*1260*/  UMOV UR20, UR4 ;  /* 0x0000000400147c82 */ /* 0x000fe20008000000 */
[----:B------:R-:W-:Y:S01]  /*1270*/  UMOV UR21, 0x40000040 ;  /* 0x4000004000157882 */ /* 0x000fe20000000000 */
[----:B------:R-:W-:-:S04]  /*1280*/  UMOV UR23, 0x80000020 ;  /* 0x8000002000177882 */ /* 0x000fc80000000000 */
[----:B------:R-:W-:Y:S01]  /*1290*/  UMOV UR22, UR6 ;  /* 0x0000000600167c82 */ /* 0x000fe20008000000 */
[----:B------:R-:W-:Y:S01]  /*12a0*/  UMOV UR10, 0xfffffffe ;  /* 0xfffffffe000a7882 */ /* 0x000fe20000000000 */
[----:B------:R-:W-:Y:S01]  /*12b0*/  UMOV UR11, 0x7fffffdf ;  /* 0x7fffffdf000b7882 */ /* 0x000fe20000000000 */
[----:B------:R-:W-:Y:S02]  /*12c0*/  UMOV UR7, URZ ;  /* 0x0000003f00077c82 */ /* 0x000fe40008000000 */
[----:B------:R-:W-:Y:S01]  /*12d0*/  UIADD3.64 UR10, UR6, -UR10, URZ ;  /* 0x8000000a060a7297 */ /* 0x000fe2000fffe03f */
[----:B------:R-:W-:-:S05]  /*12e0*/  VIADD R6, R6, 0xffffffff ;  /* 0xffffffff06067836 */ /* 0x000fca0000000000 */
[----:B------:R-:W-:Y:S01]  /*12f0*/  ISETP.NE.U32.AND P0, PT, R6, RZ, PT ;  /* 0x000000ff0600720c */ /* 0x000fe20003f05070 */
[----:B------:R-:W-:Y:S01]  /*1300*/  IMAD.WIDE R34, R23, 0x2, R34 ;  /* 0x0000000217227825 */ /* 0x000fe200078e0222 */
[----:B------:R-:W-:-:S03]  /*1310*/  UIADD3 UR16, UR16, -0x20, URZ ;  /* 0xffffffe010107890 */ /* 0x000fc6000fffe03f */
[----:B------:R-:W-:-:S04]  /*1320*/  IMAD.WIDE R32, R43, 0x2, R32 ;  /* 0x000000022b207825 */ /* 0x000fc800078e0220 */
[----:B0-----:R-:W-:Y:S02]  /*1330*/  IMAD.MOV.U32 R42, RZ, RZ, R34 ;  /* 0x000000ffff2a7224 */ /* 0x001fe400078e0022 */
[----:B------:R-:W-:Y:S02]  /*1340*/  IMAD.MOV.U32 R59, RZ, RZ, R35 ;  /* 0x000000ffff3b7224 */ /* 0x000fe400078e0023 */
[----:B------:R-:W-:Y:S01]  /*1350*/  IMAD.MOV.U32 R34, RZ, RZ, R32 ;  /* 0x000000ffff227224 */ /* 0x000fe200078e0020 */
[----:B--2---:R1:W-:Y:S04]  /*1360*/  STS.U16 [R21+UR12+0x1400], R44 ;  /* 0x0014002c15007988 */ /* 0x0043e8000800040c */
[----:B---3--:R1:W-:Y:S01]  /*1370*/  STS.U16 [R21+UR12+0x1600], R46 ;  /* 0x0016002e15007988 */ /* 0x0083e2000800040c */
[----:B------:R0:W-:Y:S06]  /*1380*/  MEMBAR.ALL.CTA ;  /* 0x0000000000007992 */ /* 0x0001ec0000008000 */
[----:B0-----:R-:W0:Y:S02]  /*1390*/  FENCE.VIEW.ASYNC.S ;  /* 0x00000000000073c6 */ /* 0x001e240000000000 */
[----:B0-----:R-:W-:Y:S06]  /*13a0*/  BAR.SYNC.DEFER_BLOCKING 0x0 ;  /* 0x0000000000007b1d */ /* 0x001fec0000010000 */
[----:B------:R-:W-:-:S06]  /*13b0*/  WARPGROUP.ARRIVE ;  /* 0x00000000000079c5 */ /* 0x000fcc0000000000 */
[----:B------:R-:W-:Y:S04]  /*13c0*/  HGMMA.64x16x16.F32.BF16 R24, gdesc[UR20].tnspA, R24 ;  /* 0x20200000141879f0 */ /* 0x000fe80008701818 */
[----:B------:R-:W-:Y:S03]  /*13d0*/  HGMMA.64x16x16.F32.BF16 R24, gdesc[UR8].tnspA, R24, gsb0 ;  /* 0x20200000081879f0 */ /* 0x000fe60008001818 */
[----:B------:R-:W-:Y:S02]  /*13e0*/  WARPGROUP.DEPBAR.LE gsb0, 0x0 ;  /* 0x00008000000079c5 */ /* 0x000fe40000010000 */
[----:B-1----:R-:W-:Y:S05]  /*13f0*/  @P0 BRA `(.L_x_1) ;  /* 0xfffffff8009c0947 */ /* 0x002fea000383ffff */
[----:B------:R-:W-:Y:S02]  /*1400*/  F2FP.BF16.F32.PACK_AB R27, R31, R27 ;  /* 0x0000001b1f1b723e */ /* 0x000fe400000010ff */
[----:B------:R-:W-:Y:S02]  /*1410*/  F2FP.BF16.F32.PACK_AB R26, R30, R26 ;  /* 0x0000001a1e1a723e */ /* 0x000fe400000010ff */
[----:B------:R-:W-:Y:S02]  /*1420*/  F2FP.BF16.F32.PACK_AB R25, R29, R25 ;  /* 0x000000191d19723e */ /* 0x000fe400000010ff */
[----:B------:R-:W-:-:S07]  /*1430*/  F2FP.BF16.F32.PACK_AB R24, R28, R24 ;  /* 0x000000181c18723e */ /* 0x000fce00000010ff */
.L_x_0:
[C---:B------:R-:W-:Y:S01]  /*1440*/  IMAD.SHL.U32 R5, R0.reuse, 0x8, RZ ;  /* 0x0000000800057824 */ /* 0x040fe200078e00ff */
[--C-:B------:R-:W-:Y:S01]  /*1450*/  SHF.R.S32.HI R9, RZ, 0x5, R0.reuse ;  /* 0x00000005ff097819 */ /* 0x100fe20000011400 */
[C---:B------:R-:W-:Y:S01]  /*1460*/  IMAD.SHL.U32 R7, R0.reuse, 0x4, RZ ;  /* 0x0000000400077824 */ /* 0x040fe200078e00ff */
[----:B------:R-:W-:Y:S01]  /*1470*/  BAR.SYNC.DEFER_BLOCKING 0x0 ;  /* 0x0000000000007b1d */ /* 0x000fe20000010000 */
[C---:B------:R-:W-:Y:S02]  /*1480*/  LOP3.LUT R8, R0.reuse, 0x80, RZ, 0xc0, !PT ;  /* 0x0000008000087812 */ /* 0x040fe400078ec0ff */
[----:B------:R-:W-:Y:S01]  /*1490*/  LOP3.LUT R6, R5, 0x38, RZ, 0xc0, !PT ;  /* 0x0000003805067812 */ /* 0x000fe200078ec0ff */
[----:B------:R-:W-:Y:S01]  /*14a0*/  IMAD.SHL.U32 R5, R0, 0x40, RZ ;  /* 0x0000004000057824 */ /* 0x000fe200078e00ff */
[----:B------:R-:W-:Y:S01]  /*14b0*/  SHF.R.S32.HI R10, RZ, 0x3, R0 ;  /* 0x00000003ff0a7819 */ /* 0x000fe20000011400 */
[----:B------:R-:W-:Y:S01]  /*14c0*/  ULDC UR4, c[0x0][0x244] ;  /* 0x0000910000047ab9 */ /* 0x000fe20000000800 */
[----:B------:R-:W-:Y:S01]  /*14d0*/  LOP3.LUT R11, R6, 0x180, R7, 0xf8, !PT ;  /* 0x00000180060b7812 */ /* 0x000fe200078ef807 */
[----:B------:R-:W-:Y:S01]  /*14e0*/  ULDC.64 UR6, c[0x0][0x228] ;  /* 0x00008a0000067ab9 */ /* 0x000fe20000000a00 */
[----:B------:R-:W-:-:S02]  /*14f0*/  SGXT R6, R9, 0x1 ;  /* 0x000000010906781a */ /* 0x000fc40000000200 */
[----:B------:R-:W-:Y:S02]  /*1500*/  LOP3.LUT R5, R5, 0x40, RZ, 0xc0, !PT ;  /* 0x0000004005057812 */ /* 0x000fe400078ec0ff */
[----:B------:R-:W-:Y:S02]  /*1510*/  LOP3.LUT R7, R6, 0x804, RZ, 0xc0, !PT ;  /* 0x0000080406077812 */ /* 0x000fe400078ec0ff */
[----:B------:R-:W-:Y:S01]  /*1520*/  SHF.R.S32.HI R12, RZ, 0x4, R0 ;  /* 0x00000004ff0c7819 */ /* 0x000fe20000011400 */
[----:B------:R-:W-:Y:S01]  /*1530*/  IMAD R5, R8, 0x4, R5 ;  /* 0x0000000408057824 */ /* 0x000fe200078e0205 */
[----:B------:R-:W-:Y:S02]  /*1540*/  LOP3.LUT R4, R7, 0xbc, R4, 0x78, !PT ;  /* 0x000000bc07047812 */ /* 0x000fe400078e7804 */
[----:B------:R-:W-:Y:S02]  /*1550*/  SHF.R.U32.HI R9, RZ, 0x1, R8 ;  /* 0x00000001ff097819 */ /* 0x000fe40000011608 */
[----:B------:R-:W-:Y:S01]  /*1560*/  SGXT R0, R10, 0x1 ;  /* 0x000000010a00781a */ /* 0x000fe20000000200 */
[----:B------:R-:W-:Y:S01]  /*1570*/  IMAD.IADD R4, R5, 0x1, R4 ;  /* 0x0000000105047824 */ /* 0x000fe200078e0204 */
[----:B------:R-:W-:Y:S01]  /*1580*/  SGXT R6, R12, 0x1 ;  /* 0x000000010c06781a */ /* 0x000fe20000000200 */
[----:B------:R-:W-:Y:S01]  /*1590*/  IMAD.U32 R10, RZ, RZ, UR13 ;  /* 0x0000000dff0a7e24 */ /* 0x000fe2000f8e00ff */
[----:B------:R-:W-:-:S02]  /*15a0*/  LOP3.LUT R0, R9, 0x440, R0, 0x78, !PT ;  /* 0x0000044009007812 */ /* 0x000fc400078e7800 */
[----:B------:R-:W-:Y:S01]  /*15b0*/  LOP3.LUT R5, R4, 0x40, RZ, 0x3c, !PT ;  /* 0x0000004004057812 */ /* 0x000fe200078e3cff */
[----:B------:R-:W-:Y:S01]  /*15c0*/  STS [R4+UR12], R24 ;  /* 0x0000001804007988 */ /* 0x000fe2000800080c */
[----:B------:R-:W-:Y:S02]  /*15d0*/  LOP3.LUT R11, R11, 0x804, R6, 0xf8, !PT ;  /* 0x000008040b0b7812 */ /* 0x000fe400078ef806 */
[C---:B------:R-:W-:Y:S01]  /*15e0*/  ISETP.GE.AND P0, PT, R2.reuse, UR6, PT ;  /* 0x0000000602007c0c */ /* 0x040fe2000bf06270 */
[----:B------:R0:W-:Y:S01]  /*15f0*/  STS [R4+UR12+0x100], R25 ;  /* 0x0001001904007988 */ /* 0x0001e2000800080c */
[----:B------:R-:W-:Y:S01]  /*1600*/  LOP3.LUT R11, R11, R0, RZ, 0xfc, !PT ;  /* 0x000000000b0b7212 */ /* 0x000fe200078efcff */
[----:B------:R-:W-:Y:S01]  /*1610*/  IMAD R0, R2, UR4, RZ ;  /* 0x0000000402007c24 */ /* 0x000fe2000f8e02ff */
[----:B------:R-:W-:Y:S01]  /*1620*/  ULDC.64 UR4, c[0x0][0x220] ;  /* 0x0000880000047ab9 */ /* 0x000fe20000000a00 */
[----:B------:R-:W-:Y:S01]  /*1630*/  STS [R5+UR12+0x400], R26 ;  /* 0x0004001a05007988 */ /* 0x000fe2000800080c */
[----:B------:R-:W-:-:S02]  /*1640*/  LOP3.LUT R8, R11, 0x4, RZ, 0x3c, !PT ;  /* 0x000000040b087812 */ /* 0x000fc400078e3cff */
[C---:B------:R-:W-:Y:S01]  /*1650*/  LEA R14, P1, R0.reuse, UR4, 0x1 ;  /* 0x00000004000e7c11 */ /* 0x040fe2000f8208ff */
[----:B------:R1:W-:Y:S01]  /*1660*/  STS [R5+UR12+0x500], R27 ;  /* 0x0005001b05007988 */ /* 0x0003e2000800080c */
[----:B------:R-:W-:Y:S01]  /*1670*/  LOP3.LUT R2, R3, UR13, RZ, 0xfc, !PT ;  /* 0x0000000d03027c12 */ /* 0x000fe2000f8efcff */
[----:B------:R-:W-:Y:S01]  /*1680*/  ULDC UR4, c[0x0][0x248] ;  /* 0x0000920000047ab9 */ /* 0x000fe20000000800 */
[----:B------:R-:W-:Y:S01]  /*1690*/  LEA.HI.X.SX32 R16, R0, UR5, 0x1, P1 ;  /* 0x0000000500107c11 */ /* 0x000fe200088f0eff */
[----:B------:R-:W-:Y:S01]  /*16a0*/  BAR.SYNC.DEFER_BLOCKING 0x0 ;  /* 0x0000000000007b1d */ /* 0x000fe20000010000 */
[C---:B------:R-:W-:Y:S01]  /*16b0*/  ISETP.LT.AND P1, PT, R2.reuse, UR7, !P0 ;  /* 0x0000000702007c0c */ /* 0x040fe2000c721270 */
[----:B------:R-:W-:Y:S01]  /*16c0*/  IMAD R2, R2, UR4, RZ ;  /* 0x0000000402027c24 */ /* 0x000fe2000f8e02ff */
[C-C-:B------:R-:W-:Y:S02]  /*16d0*/  LOP3.LUT R0, R10.reuse, 0x4, R3.reuse, 0xfe, !PT ;  /* 0x000000040a007812 */ /* 0x140fe400078efe03 */
[----:B------:R-:W-:-:S02]  /*16e0*/  LOP3.LUT R18, R10, 0x1c, R3, 0xfe, !PT ;  /* 0x0000001c0a127812 */ /* 0x000fc400078efe03 */
[----:B0-----:R-:W-:Y:S01]  /*16f0*/  LEA R4, P2, R2, R14, 0x1 ;  /* 0x0000000e02047211 */ /* 0x001fe200078408ff */
[C---:B------:R-:W-:Y:S01]  /*1700*/  IMAD R7, R0.reuse, UR4, RZ ;  /* 0x0000000400077c24 */ /* 0x040fe2000f8e02ff */
[----:B------:R-:W-:Y:S01]  /*1710*/  ISETP.LT.AND P4, PT, R0, UR7, !P0 ;  /* 0x0000000700007c0c */ /* 0x000fe2000c781270 */
[----:B------:R-:W-:Y:S01]  /*1720*/  IMAD R13, R18, UR4, RZ ;  /* 0x00000004120d7c24 */ /* 0x000fe2000f8e02ff */
[----:B-1----:R-:W-:Y:S02]  /*1730*/  LEA.HI.X.SX32 R5, R2, R16, 0x1, P2 ;  /* 0x0000001002057211 */ /* 0x002fe400010f0eff */
[C-C-:B------:R-:W-:Y:S02]  /*1740*/  LOP3.LUT R20, R10.reuse, 0x18, R3.reuse, 0xfe, !PT ;  /* 0x000000180a147812 */ /* 0x140fe400078efe03 */
[C-C-:B------:R-:W-:Y:S02]  /*1750*/  LOP3.LUT R22, R10.reuse, 0x14, R3.reuse, 0xfe, !PT ;  /* 0x000000140a167812 */ /* 0x140fe400078efe03 */
[----:B------:R-:W-:Y:S01]  /*1760*/  LOP3.LUT R0, R10, 0x10, R3, 0xfe, !PT ;  /* 0x000000100a007812 */ /* 0x000fe200078efe03 */
[----:B------:R-:W-:Y:S01]  /*1770*/  IMAD R12, R20, UR4, RZ ;  /* 0x00000004140c7c24 */ /* 0x000fe2000f8e02ff */
[----:B------:R-:W-:-:S02]  /*1780*/  LEA R6, P3, R7, R14, 0x1 ;  /* 0x0000000e07067211 */ /* 0x000fc400078608ff */
[C-C-:B------:R-:W-:Y:S02]  /*1790*/  LOP3.LUT R2, R10.reuse, 0xc, R3.reuse, 0xfe, !PT ;  /* 0x0000000c0a027812 */ /* 0x140fe400078efe03 */
[----:B------:R-:W-:Y:S01]  /*17a0*/  LOP3.LUT R3, R10, 0x8, R3, 0xfe, !PT ;  /* 0x000000080a037812 */ /* 0x000fe200078efe03 */
[----:B------:R-:W0:Y:S01]  /*17b0*/  LDS R15, [R11+UR12] ;  /* 0x0000000c0b0f7984 */ /* 0x000e220008000800 */
[----:B------:R-:W-:Y:S01]  /*17c0*/  LEA.HI.X.SX32 R7, R7, R16, 0x1, P3 ;  /* 0x0000001007077211 */ /* 0x000fe200018f0eff */
[----:B------:R-:W-:Y:S01]  /*17d0*/  IMAD R9, R2, UR4, RZ ;  /* 0x0000000402097c24 */ /* 0x000fe2000f8e02ff */
[C---:B------:R-:W-:Y:S01]  /*17e0*/  ISETP.LT.AND P5, PT, R3.reuse, UR7, !P0 ;  /* 0x0000000703007c0c */ /* 0x040fe2000c7a1270 */
[----:B------:R-:W1:Y:S01]  /*17f0*/  LDS R19, [R8+UR12] ;  /* 0x0000000c08137984 */ /* 0x000e620008000800 */
[----:B------:R-:W-:Y:S01]  /*1800*/  IMAD R3, R3, UR4, RZ ;  /* 0x0000000403037c24 */ /* 0x000fe2000f8e02ff */
[C---:B------:R-:W-:Y:S01]  /*1810*/  ISETP.LT.AND P3, PT, R0.reuse, UR7, !P0 ;  /* 0x0000000700007c0c */ /* 0x040fe2000c761270 */
[----:B------:R-:W-:Y:S01]  /*1820*/  IMAD R0, R0, UR4, RZ ;  /* 0x0000000400007c24 */ /* 0x000fe2000f8e02ff */
[----:B------:R2:W3:Y:S04]  /*1830*/  LDS R17, [R11+UR12+0x200] ;  /* 0x0002000c0b117984 */ /* 0x0004e80008000800 */
[----:B------:R-:W4:Y:S01]  /*1840*/  LDS R21, [R8+UR12+0x200] ;  /* 0x0002000c08157984 */ /* 0x000f220008000800 */
[----:B--2---:R-:W-:-:S03]  /*1850*/  IMAD R11, R22, UR4, RZ ;  /* 0x00000004160b7c24 */ /* 0x004fc6000f8e02ff */
[----:B0-----:R0:W-:Y:S04]  /*1860*/  @P1 STG.E.U16 desc[UR14][R4.64], R15 ;  /* 0x0000000f04001986 */ /* 0x0011e8000c10150e */
[----:B-1----:R1:W-:Y:S01]  /*1870*/  @P4 STG.E.U16 desc[UR14][R6.64], R19 ;  /* 0x0000001306004986 */ /* 0x0023e2000c10150e */
[----:B------:R-:W-:Y:S02]  /*1880*/  ISETP.LT.AND P4, PT, R2, UR7, !P0 ;  /* 0x0000000702007c0c */ /* 0x000fe4000c781270 */
[----:B------:R-:W-:-:S04]  /*1890*/  LEA R2, P1, R3, R14, 0x1 ;  /* 0x0000000e03027211 */ /* 0x000fc800078208ff */
[----:B------:R-:W-:Y:S02]  /*18a0*/  LEA.HI.X.SX32 R3, R3, R16, 0x1, P1 ;  /* 0x0000001003037211 */ /* 0x000fe400008f0eff */
[-C--:B0-----:R-:W-:Y:S02]  /*18b0*/  LEA R4, P6, R9, R14.reuse, 0x1 ;  /* 0x0000000e09047211 */ /* 0x081fe400078c08ff */
[-C--:B------:R-:W-:Y:S02]  /*18c0*/  LEA R8, P1, R11, R14.reuse, 0x1 ;  /* 0x0000000e0b087211 */ /* 0x080fe400078208ff */
[C---:B-1----:R-:W-:Y:S02]  /*18d0*/  LEA R6, P2, R0.reuse, R14, 0x1 ;  /* 0x0000000e00067211 */ /* 0x042fe400078408ff */
[-C--:B------:R-:W-:Y:S02]  /*18e0*/  LEA.HI.X.SX32 R5, R9, R16.reuse, 0x1, P6 ;  /* 0x0000001009057211 */ /* 0x080fe400030f0eff */
[----:B------:R-:W-:-:S02]  /*18f0*/  LEA.HI.X.SX32 R7, R0, R16, 0x1, P2 ;  /* 0x0000001000077211 */ /* 0x000fc400010f0eff */
[----:B------:R-:W-:Y:S02]  /*1900*/  ISETP.LT.AND P2, PT, R22, UR7, !P0 ;  /* 0x0000000716007c0c */ /* 0x000fe4000c741270 */
[----:B------:R-:W-:Y:S02]  /*1910*/  LEA.HI.X.SX32 R9, R11, R16, 0x1, P1 ;  /* 0x000000100b097211 */ /* 0x000fe400008f0eff */
[----:B------:R-:W-:Y:S02]  /*1920*/  ISETP.LT.AND P1, PT, R20, UR7, !P0 ;  /* 0x0000000714007c0c */ /* 0x000fe4000c721270 */
[----:B------:R-:W-:Y:S02]  /*1930*/  PRMT R15, R15, 0x7632, R15 ;  /* 0x000076320f0f7816 */ /* 0x000fe4000000000f */
[----:B------:R-:W-:Y:S02]  /*1940*/  ISETP.LT.AND P0, PT, R18, UR7, !P0 ;  /* 0x0000000712007c0c */ /* 0x000fe4000c701270 */
[----:B------:R-:W-:Y:S01]  /*1950*/  PRMT R19, R19, 0x7632, R19 ;  /* 0x0000763213137816 */ /* 0x000fe20000000013 */
[----:B------:R-:W-:Y:S01]  /*1960*/  @P5 STG.E.U16 desc[UR14][R2.64], R15 ;  /* 0x0000000f02005986 */ /* 0x000fe2000c10150e */
[----:B------:R-:W-:-:S03]  /*1970*/  LEA R10, P6, R12, R14, 0x1 ;  /* 0x0000000e0c0a7211 */ /* 0x000fc600078c08ff */
[----:B------:R0:W-:Y:S01]  /*1980*/  @P4 STG.E.U16 desc[UR14][R4.64], R19 ;  /* 0x0000001304004986 */ /* 0x0001e2000c10150e */
[----:B------:R-:W-:Y:S02]  /*1990*/  LEA.HI.X.SX32 R11, R12, R16, 0x1, P6 ;  /* 0x000000100c0b7211 */ /* 0x000fe400030f0eff */
[C---:B------:R-:W-:Y:S01]  /*19a0*/  LEA R12, P6, R13.reuse, R14, 0x1 ;  /* 0x0000000e0d0c7211 */ /* 0x040fe200078c08ff */
[----:B---3--:R1:W-:Y:S03]  /*19b0*/  @P3 STG.E.U16 desc[UR14][R6.64], R17 ;  /* 0x0000001106003986 */ /* 0x0083e6000c10150e */
[----:B------:R-:W-:Y:S01]  /*19c0*/  LEA.HI.X.SX32 R13, R13, R16, 0x1, P6 ;  /* 0x000000100d0d7211 */ /* 0x000fe200030f0eff */
[----:B----4-:R1:W-:Y:S01]  /*19d0*/  @P2 STG.E.U16 desc[UR14][R8.64], R21 ;  /* 0x0000001508002986 */ /* 0x0103e2000c10150e */
[----:B0-----:R-:W-:-:S05]  /*19e0*/  PRMT R5, R17, 0x7632, R5 ;  /* 0x0000763211057816 */ /* 0x001fca0000000005 */
[----:B------:R1:W-:Y:S01]  /*19f0*/  @P1 STG.E.U16 desc[UR14][R10.64], R5 ;  /* 0x000000050a001986 */ /* 0x0003e2000c10150e */
[----:B------:R-:W-:Y:S05]  /*1a00*/  @!P0 EXIT ;  /* 0x000000000000894d */ /* 0x000fea0003800000 */
[----:B-1----:R-:W-:-:S05]  /*1a10*/  PRMT R6, R21, 0x7632, R6 ;  /* 0x0000763215067816 */ /* 0x002fca0000000006 */
[----:B------:R-:W-:Y:S01]  /*1a20*/  STG.E.U16 desc[UR14][R12.64], R6 ;  /* 0x000000060c007986 */ /* 0x000fe2000c10150e */
[----:B------:R-:W-:Y:S05]  /*1a30*/  EXIT ;  /* 0x000000000000794d */ /* 0x000fea0003800000 */
.L_x_2:
[----:B------:R-:W-:-:S00]  /*1a40*/  BRA `(.L_x_2) ;  /* 0xfffffffc00fc7947 */ /* 0x000fc0000383ffff */
[----:B------:R-:W-:-:S00]  /*1a50*/  NOP ;  /* 0x0000000000007918 */ /* 0x000fc00000000000 */
        /* <DEDUP_REMOVED lines=10> */
.L_x_3:


//--------------------- .nv.shared.matmul_kernel  --------------------------
	.section	.nv.shared.matmul_kernel,"aw",@nobits
	.sectionflags	@""
	.align	16
	.zero		1024


//--------------------- .nv.shared.reserved.0     --------------------------
	.section	.nv.shared.reserved.0,"aw",@nobits
	.weak		__nv_reservedSMEM_offset_0_alias
	.size		__nv_reservedSMEM_offset_0_alias, 0, 0
	.other		__nv_reservedSMEM_offset_0_alias,@"STO_CUDA_RESERVED_SHARED STV_DEFAULT"
__nv_reservedSMEM_offset_0_alias:
	.zero		0


//--------------------- .nv.constant0.matmul_kernel --------------------------
	.section	.nv.constant0.matmul_kernel,"a",@progbits
	.sectionflags	@""
	.align	4
.nv.constant0.matmul_kernel:
	.zero		608


//--------------------- SYMBOLS --------------------------

	.type		.nv.reservedSmem.offset0,@object
	.size		.nv.reservedSmem.offset0,0x4
